//
// Generated by NVIDIA NVVM Compiler
//
// Compiler Build ID: CL-36424714
// Cuda compilation tools, release 13.0, V13.0.88
// Based on NVVM 20.0.0
//

.version 9.0
.target sm_100
.address_size 64

	// .globl	_Z19simpleMatMulKernellPfS_S_i
.global .align 1 .b8 _ZN34_INTERNAL_f6963429_4_k_cu_989227574cuda3std3__45__cpo5beginE[1];
.global .align 1 .b8 _ZN34_INTERNAL_f6963429_4_k_cu_989227574cuda3std3__45__cpo3endE[1];
.global .align 1 .b8 _ZN34_INTERNAL_f6963429_4_k_cu_989227574cuda3std3__45__cpo6cbeginE[1];
.global .align 1 .b8 _ZN34_INTERNAL_f6963429_4_k_cu_989227574cuda3std3__45__cpo4cendE[1];
.global .align 1 .b8 _ZN34_INTERNAL_f6963429_4_k_cu_989227574cuda3std3__45__cpo6rbeginE[1];
.global .align 1 .b8 _ZN34_INTERNAL_f6963429_4_k_cu_989227574cuda3std3__45__cpo4rendE[1];
.global .align 1 .b8 _ZN34_INTERNAL_f6963429_4_k_cu_989227574cuda3std3__45__cpo7crbeginE[1];
.global .align 1 .b8 _ZN34_INTERNAL_f6963429_4_k_cu_989227574cuda3std3__45__cpo5crendE[1];
.global .align 1 .b8 _ZN34_INTERNAL_f6963429_4_k_cu_989227574cuda3std3__436_GLOBAL__N__f6963429_4_k_cu_989227576ignoreE[1];
.global .align 1 .b8 _ZN34_INTERNAL_f6963429_4_k_cu_989227574cuda3std3__419piecewise_constructE[1];
.global .align 1 .b8 _ZN34_INTERNAL_f6963429_4_k_cu_989227574cuda3std3__48in_placeE[1];
.global .align 1 .b8 _ZN34_INTERNAL_f6963429_4_k_cu_989227574cuda3std3__420unreachable_sentinelE[1];
.global .align 1 .b8 _ZN34_INTERNAL_f6963429_4_k_cu_989227574cuda3std3__47nulloptE[1];
.global .align 1 .b8 _ZN34_INTERNAL_f6963429_4_k_cu_989227574cuda3std3__48unexpectE[1];
.global .align 1 .b8 _ZN34_INTERNAL_f6963429_4_k_cu_989227574cuda3std6ranges3__45__cpo4swapE[1];
.global .align 1 .b8 _ZN34_INTERNAL_f6963429_4_k_cu_989227574cuda3std6ranges3__45__cpo9iter_moveE[1];
.global .align 1 .b8 _ZN34_INTERNAL_f6963429_4_k_cu_989227574cuda3std6ranges3__45__cpo5beginE[1];
.global .align 1 .b8 _ZN34_INTERNAL_f6963429_4_k_cu_989227574cuda3std6ranges3__45__cpo3endE[1];
.global .align 1 .b8 _ZN34_INTERNAL_f6963429_4_k_cu_989227574cuda3std6ranges3__45__cpo6cbeginE[1];
.global .align 1 .b8 _ZN34_INTERNAL_f6963429_4_k_cu_989227574cuda3std6ranges3__45__cpo4cendE[1];
.global .align 1 .b8 _ZN34_INTERNAL_f6963429_4_k_cu_989227574cuda3std6ranges3__45__cpo7advanceE[1];
.global .align 1 .b8 _ZN34_INTERNAL_f6963429_4_k_cu_989227574cuda3std6ranges3__45__cpo9iter_swapE[1];
.global .align 1 .b8 _ZN34_INTERNAL_f6963429_4_k_cu_989227574cuda3std6ranges3__45__cpo4nextE[1];
.global .align 1 .b8 _ZN34_INTERNAL_f6963429_4_k_cu_989227574cuda3std6ranges3__45__cpo4prevE[1];
.global .align 1 .b8 _ZN34_INTERNAL_f6963429_4_k_cu_989227574cuda3std6ranges3__45__cpo4dataE[1];
.global .align 1 .b8 _ZN34_INTERNAL_f6963429_4_k_cu_989227574cuda3std6ranges3__45__cpo5cdataE[1];
.global .align 1 .b8 _ZN34_INTERNAL_f6963429_4_k_cu_989227574cuda3std6ranges3__45__cpo4sizeE[1];
.global .align 1 .b8 _ZN34_INTERNAL_f6963429_4_k_cu_989227574cuda3std6ranges3__45__cpo5ssizeE[1];
.global .align 1 .b8 _ZN34_INTERNAL_f6963429_4_k_cu_989227574cuda3std6ranges3__45__cpo8distanceE[1];
.global .align 1 .b8 _ZN34_INTERNAL_f6963429_4_k_cu_989227576thrust24THRUST_300001_SM_1000_NS8cuda_cub3parE[1];
.global .align 1 .b8 _ZN34_INTERNAL_f6963429_4_k_cu_989227576thrust24THRUST_300001_SM_1000_NS8cuda_cub10par_nosyncE[1];
.global .align 1 .b8 _ZN34_INTERNAL_f6963429_4_k_cu_989227576thrust24THRUST_300001_SM_1000_NS6system6detail10sequential3seqE[1];
.global .align 1 .b8 _ZN34_INTERNAL_f6963429_4_k_cu_989227576thrust24THRUST_300001_SM_1000_NS12placeholders2_1E[1];
.global .align 1 .b8 _ZN34_INTERNAL_f6963429_4_k_cu_989227576thrust24THRUST_300001_SM_1000_NS12placeholders2_2E[1];
.global .align 1 .b8 _ZN34_INTERNAL_f6963429_4_k_cu_989227576thrust24THRUST_300001_SM_1000_NS12placeholders2_3E[1];
.global .align 1 .b8 _ZN34_INTERNAL_f6963429_4_k_cu_989227576thrust24THRUST_300001_SM_1000_NS12placeholders2_4E[1];
.global .align 1 .b8 _ZN34_INTERNAL_f6963429_4_k_cu_989227576thrust24THRUST_300001_SM_1000_NS12placeholders2_5E[1];
.global .align 1 .b8 _ZN34_INTERNAL_f6963429_4_k_cu_989227576thrust24THRUST_300001_SM_1000_NS12placeholders2_6E[1];
.global .align 1 .b8 _ZN34_INTERNAL_f6963429_4_k_cu_989227576thrust24THRUST_300001_SM_1000_NS12placeholders2_7E[1];
.global .align 1 .b8 _ZN34_INTERNAL_f6963429_4_k_cu_989227576thrust24THRUST_300001_SM_1000_NS12placeholders2_8E[1];
.global .align 1 .b8 _ZN34_INTERNAL_f6963429_4_k_cu_989227576thrust24THRUST_300001_SM_1000_NS12placeholders2_9E[1];
.global .align 1 .b8 _ZN34_INTERNAL_f6963429_4_k_cu_989227576thrust24THRUST_300001_SM_1000_NS12placeholders3_10E[1];
.global .align 1 .b8 _ZN34_INTERNAL_f6963429_4_k_cu_989227576thrust24THRUST_300001_SM_1000_NS3seqE[1];

.visible .entry _Z19simpleMatMulKernellPfS_S_i(
	.param .u64 .ptr .align 1 _Z19simpleMatMulKernellPfS_S_i_param_0,
	.param .u64 .ptr .align 1 _Z19simpleMatMulKernellPfS_S_i_param_1,
	.param .u64 .ptr .align 1 _Z19simpleMatMulKernellPfS_S_i_param_2,
	.param .u32 _Z19simpleMatMulKernellPfS_S_i_param_3
)
{
	.reg .pred 	%p<11>;
	.reg .b32 	%r<42>;
	.reg .b32 	%f<68>;
	.reg .b64 	%rd<53>;

	ld.param.u64 	%rd11, [_Z19simpleMatMulKernellPfS_S_i_param_0];
	ld.param.u64 	%rd12, [_Z19simpleMatMulKernellPfS_S_i_param_1];
	ld.param.u32 	%r19, [_Z19simpleMatMulKernellPfS_S_i_param_3];
	cvta.to.global.u64 	%rd1, %rd12;
	cvta.to.global.u64 	%rd2, %rd11;
	mov.u32 	%r20, %ctaid.y;
	mov.u32 	%r21, %tid.y;
	mad.lo.s32 	%r1, %r19, %r20, %r21;
	mov.u32 	%r22, %ctaid.x;
	mov.u32 	%r23, %tid.x;
	mad.lo.s32 	%r2, %r19, %r22, %r23;
	max.s32 	%r24, %r1, %r2;
	setp.ge.s32 	%p1, %r24, %r19;
	@%p1 bra 	$L__BB0_14;
	setp.lt.s32 	%p2, %r19, 1;
	mov.f32 	%f67, 0f00000000;
	@%p2 bra 	$L__BB0_13;
	mul.lo.s32 	%r3, %r1, %r19;
	and.b32  	%r4, %r19, 7;
	setp.lt.u32 	%p3, %r19, 8;
	mov.f32 	%f67, 0f00000000;
	mov.b32 	%r40, 0;
	@%p3 bra 	$L__BB0_5;
	and.b32  	%r26, %r19, 2147483640;
	neg.s32 	%r38, %r26;
	mul.wide.u32 	%rd13, %r19, 4;
	add.s64 	%rd3, %rd1, %rd13;
	mul.wide.u32 	%rd14, %r19, 8;
	add.s64 	%rd4, %rd1, %rd14;
	mul.wide.u32 	%rd15, %r19, 12;
	add.s64 	%rd5, %rd1, %rd15;
	mul.wide.u32 	%rd16, %r19, 16;
	add.s64 	%rd6, %rd1, %rd16;
	mul.wide.u32 	%rd17, %r19, 20;
	add.s64 	%rd7, %rd1, %rd17;
	mul.wide.u32 	%rd18, %r19, 24;
	add.s64 	%rd8, %rd1, %rd18;
	mul.wide.u32 	%rd19, %r19, 28;
	add.s64 	%rd9, %rd1, %rd19;
	mov.f32 	%f67, 0f00000000;
	mov.u32 	%r36, %r3;
	mov.u32 	%r37, %r2;
$L__BB0_4:
	.pragma "nounroll";
	and.b32  	%r40, %r19, 2147483640;
	mul.wide.s32 	%rd20, %r37, 4;
	add.s64 	%rd21, %rd3, %rd20;
	add.s64 	%rd22, %rd4, %rd20;
	add.s64 	%rd23, %rd5, %rd20;
	add.s64 	%rd24, %rd6, %rd20;
	add.s64 	%rd25, %rd7, %rd20;
	add.s64 	%rd26, %rd8, %rd20;
	add.s64 	%rd27, %rd9, %rd20;
	add.s64 	%rd28, %rd1, %rd20;
	mul.wide.s32 	%rd29, %r36, 4;
	add.s64 	%rd30, %rd2, %rd29;
	ld.global.f32 	%f17, [%rd30];
	ld.global.f32 	%f18, [%rd28];
	fma.rn.f32 	%f19, %f17, %f18, %f67;
	ld.global.f32 	%f20, [%rd30+4];
	ld.global.f32 	%f21, [%rd21];
	fma.rn.f32 	%f22, %f20, %f21, %f19;
	ld.global.f32 	%f23, [%rd30+8];
	ld.global.f32 	%f24, [%rd22];
	fma.rn.f32 	%f25, %f23, %f24, %f22;
	ld.global.f32 	%f26, [%rd30+12];
	ld.global.f32 	%f27, [%rd23];
	fma.rn.f32 	%f28, %f26, %f27, %f25;
	ld.global.f32 	%f29, [%rd30+16];
	ld.global.f32 	%f30, [%rd24];
	fma.rn.f32 	%f31, %f29, %f30, %f28;
	ld.global.f32 	%f32, [%rd30+20];
	ld.global.f32 	%f33, [%rd25];
	fma.rn.f32 	%f34, %f32, %f33, %f31;
	ld.global.f32 	%f35, [%rd30+24];
	ld.global.f32 	%f36, [%rd26];
	fma.rn.f32 	%f37, %f35, %f36, %f34;
	ld.global.f32 	%f38, [%rd30+28];
	ld.global.f32 	%f39, [%rd27];
	fma.rn.f32 	%f67, %f38, %f39, %f37;
	add.s32 	%r38, %r38, 8;
	shl.b32 	%r27, %r19, 3;
	add.s32 	%r37, %r37, %r27;
	add.s32 	%r36, %r36, 8;
	setp.ne.s32 	%p4, %r38, 0;
	@%p4 bra 	$L__BB0_4;
$L__BB0_5:
	setp.eq.s32 	%p5, %r4, 0;
	@%p5 bra 	$L__BB0_13;
	and.b32  	%r14, %r19, 3;
	setp.lt.u32 	%p6, %r4, 4;
	@%p6 bra 	$L__BB0_8;
	add.s32 	%r28, %r40, %r3;
	mul.wide.s32 	%rd31, %r28, 4;
	add.s64 	%rd32, %rd2, %rd31;
	ld.global.f32 	%f41, [%rd32];
	mad.lo.s32 	%r29, %r40, %r19, %r2;
	mul.wide.s32 	%rd33, %r29, 4;
	add.s64 	%rd34, %rd1, %rd33;
	ld.global.f32 	%f42, [%rd34];
	fma.rn.f32 	%f43, %f41, %f42, %f67;
	ld.global.f32 	%f44, [%rd32+4];
	mul.wide.u32 	%rd35, %r19, 4;
	add.s64 	%rd36, %rd34, %rd35;
	ld.global.f32 	%f45, [%rd36];
	fma.rn.f32 	%f46, %f44, %f45, %f43;
	ld.global.f32 	%f47, [%rd32+8];
	add.s64 	%rd37, %rd36, %rd35;
	ld.global.f32 	%f48, [%rd37];
	fma.rn.f32 	%f49, %f47, %f48, %f46;
	ld.global.f32 	%f50, [%rd32+12];
	add.s64 	%rd38, %rd37, %rd35;
	ld.global.f32 	%f51, [%rd38];
	fma.rn.f32 	%f67, %f50, %f51, %f49;
	add.s32 	%r40, %r40, 4;
$L__BB0_8:
	setp.eq.s32 	%p7, %r14, 0;
	@%p7 bra 	$L__BB0_13;
	setp.eq.s32 	%p8, %r14, 1;
	@%p8 bra 	$L__BB0_11;
	add.s32 	%r30, %r40, %r3;
	mul.wide.s32 	%rd39, %r30, 4;
	add.s64 	%rd40, %rd2, %rd39;
	ld.global.f32 	%f53, [%rd40];
	mad.lo.s32 	%r31, %r40, %r19, %r2;
	mul.wide.s32 	%rd41, %r31, 4;
	add.s64 	%rd42, %rd1, %rd41;
	ld.global.f32 	%f54, [%rd42];
	fma.rn.f32 	%f55, %f53, %f54, %f67;
	ld.global.f32 	%f56, [%rd40+4];
	mul.wide.u32 	%rd43, %r19, 4;
	add.s64 	%rd44, %rd42, %rd43;
	ld.global.f32 	%f57, [%rd44];
	fma.rn.f32 	%f67, %f56, %f57, %f55;
	add.s32 	%r40, %r40, 2;
$L__BB0_11:
	and.b32  	%r32, %r19, 1;
	setp.eq.b32 	%p9, %r32, 1;
	not.pred 	%p10, %p9;
	@%p10 bra 	$L__BB0_13;
	add.s32 	%r33, %r40, %r3;
	mul.wide.s32 	%rd45, %r33, 4;
	add.s64 	%rd46, %rd2, %rd45;
	ld.global.f32 	%f58, [%rd46];
	mad.lo.s32 	%r34, %r40, %r19, %r2;
	mul.wide.s32 	%rd47, %r34, 4;
	add.s64 	%rd48, %rd1, %rd47;
	ld.global.f32 	%f59, [%rd48];
	fma.rn.f32 	%f67, %f58, %f59, %f67;
$L__BB0_13:
	ld.param.u64 	%rd52, [_Z19simpleMatMulKernellPfS_S_i_param_2];
	mad.lo.s32 	%r35, %r1, %r19, %r2;
	cvta.to.global.u64 	%rd49, %rd52;
	mul.wide.s32 	%rd50, %r35, 4;
	add.s64 	%rd51, %rd49, %rd50;
	st.global.f32 	[%rd51], %f67;
$L__BB0_14:
	ret;

}
	// .globl	_ZN3cub18CUB_300001_SM_10006detail11EmptyKernelIvEEvv
.visible .entry _ZN3cub18CUB_300001_SM_10006detail11EmptyKernelIvEEvv()
{


	ret;

}


// ===== COMPILED SASS (sm_100) =====

	.target	sm_100

	.elftype	@"ET_EXEC"


//--------------------- .note.nv.tkinfo           --------------------------
	.section	.note.nv.tkinfo,"",@"SHT_NOTE"
	.sectionflags	@"SHF_NOTE_NV_TKINFO"
	.tkinfo
        /*0018*/ 	.word	0x00000002
        /*0030*/ 	.string	""
        /*0030*/ 	.string	"ptxas"
        /*0030*/ 	.string	"Cuda compilation tools, release 13.0, V13.0.88"
        /*0030*/ 	.string	"Build cuda_13.0.r13.0/compiler.36424714_0"
        /*0030*/ 	.string	"-arch sm_100 -m 64 "



//--------------------- .note.nv.cuinfo           --------------------------
	.section	.note.nv.cuinfo,"",@"SHT_NOTE"
	.sectionflags	@"SHF_NOTE_NV_CUINFO"
        /*0018*/ 	.short	0x0002
        /*001a*/ 	.short	0x0064
        /*001c*/ 	.short	0x0082
	.zero		2


//--------------------- .nv.info                  --------------------------
	.section	.nv.info,"",@"SHT_CUDA_INFO"
	.align	4


	//----- nvinfo : EIATTR_REGCOUNT
	.align		4
        /*0000*/ 	.byte	0x04, 0x2f
        /*0002*/ 	.short	(.L_44 - .L_43)
	.align		4
.L_43:
        /*0004*/ 	.word	index@(_Z19simpleMatMulKernellPfS_S_i)
        /*0008*/ 	.word	0x0000001f


	//----- nvinfo : EIATTR_FRAME_SIZE
	.align		4
.L_44:
        /*000c*/ 	.byte	0x04, 0x11
        /*000e*/ 	.short	(.L_46 - .L_45)
	.align		4
.L_45:
        /*0010*/ 	.word	index@(_Z19simpleMatMulKernellPfS_S_i)
        /*0014*/ 	.word	0x00000000


	//----- nvinfo : EIATTR_REGCOUNT
	.align		4
.L_46:
        /*0018*/ 	.byte	0x04, 0x2f
        /*001a*/ 	.short	(.L_48 - .L_47)
	.align		4
.L_47:
        /*001c*/ 	.word	index@(_ZN3cub18CUB_300001_SM_10006detail11EmptyKernelIvEEvv)
        /*0020*/ 	.word	0x00000004


	//----- nvinfo : EIATTR_FRAME_SIZE
	.align		4
.L_48:
        /*0024*/ 	.byte	0x04, 0x11
        /*0026*/ 	.short	(.L_50 - .L_49)
	.align		4
.L_49:
        /*0028*/ 	.word	index@(_ZN3cub18CUB_300001_SM_10006detail11EmptyKernelIvEEvv)
        /*002c*/ 	.word	0x00000000


	//----- nvinfo : EIATTR_MIN_STACK_SIZE
	.align		4
.L_50:
        /*0030*/ 	.byte	0x04, 0x12
        /*0032*/ 	.short	(.L_52 - .L_51)
	.align		4
.L_51:
        /*0034*/ 	.word	index@(_ZN3cub18CUB_300001_SM_10006detail11EmptyKernelIvEEvv)
        /*0038*/ 	.word	0x00000000


	//----- nvinfo : EIATTR_MIN_STACK_SIZE
	.align		4
.L_52:
        /*003c*/ 	.byte	0x04, 0x12
        /*003e*/ 	.short	(.L_54 - .L_53)
	.align		4
.L_53:
        /*0040*/ 	.word	index@(_Z19simpleMatMulKernellPfS_S_i)
        /*0044*/ 	.word	0x00000000
.L_54:


//--------------------- .nv.compat                --------------------------
	.section	.nv.compat,"",@"SHT_CUDA_COMPAT_INFO"
	.align	4
        /*0000*/ 	.byte	0x02, 0x09, 0x00, 0x00, 0x02, 0x02, 0x01, 0x00, 0x02, 0x05, 0x05, 0x00, 0x03, 0x07, 0x01, 0x01
        /*0010*/ 	.byte	0x02, 0x03, 0x00, 0x00, 0x02, 0x06, 0x01, 0x00, 0x04, 0x0b, 0x08, 0x00, 0x09, 0x00, 0x00, 0x00
        /*0020*/ 	.byte	0x00, 0x00, 0x00, 0x00


//--------------------- .nv.info._ZN3cub18CUB_300001_SM_10006detail11EmptyKernelIvEEvv --------------------------
	.section	.nv.info._ZN3cub18CUB_300001_SM_10006detail11EmptyKernelIvEEvv,"",@"SHT_CUDA_INFO"
	.sectionflags	@""
	.align	4


	//----- nvinfo : EIATTR_CUDA_API_VERSION
	.align		4
        /*0000*/ 	.byte	0x04, 0x37
        /*0002*/ 	.short	(.L_56 - .L_55)
.L_55:
        /*0004*/ 	.word	0x00000082


	//----- nvinfo : EIATTR_SPARSE_MMA_MASK
	.align		4
.L_56:
        /*0008*/ 	.byte	0x03, 0x50
        /*000a*/ 	.short	0x0000


	//----- nvinfo : EIATTR_MAXREG_COUNT
	.align		4
        /*000c*/ 	.byte	0x03, 0x1b
        /*000e*/ 	.short	0x00ff


	//----- nvinfo : EIATTR_MERCURY_ISA_VERSION
	.align		4
        /*0010*/ 	.byte	0x03, 0x5f
        /*0012*/ 	.short	0x0101


	//----- nvinfo : EIATTR_VRC_CTA_INIT_COUNT
	.align		4
        /*0014*/ 	.byte	0x02, 0x4a
	.zero		1
	.zero		1


	//----- nvinfo : EIATTR_EXIT_INSTR_OFFSETS
	.align		4
        /*0018*/ 	.byte	0x04, 0x1c
        /*001a*/ 	.short	(.L_58 - .L_57)


	//   ....[0]....
.L_57:
        /*001c*/ 	.word	0x00000010


	//----- nvinfo : EIATTR_SW_WAR
	.align		4
.L_58:
        /*0020*/ 	.byte	0x04, 0x36
        /*0022*/ 	.short	(.L_60 - .L_59)
.L_59:
        /*0024*/ 	.word	0x00000008
.L_60:


//--------------------- .nv.info._Z19simpleMatMulKernellPfS_S_i --------------------------
	.section	.nv.info._Z19simpleMatMulKernellPfS_S_i,"",@"SHT_CUDA_INFO"
	.sectionflags	@""
	.align	4


	//----- nvinfo : EIATTR_CUDA_API_VERSION
	.align		4
        /*0000*/ 	.byte	0x04, 0x37
        /*0002*/ 	.short	(.L_62 - .L_61)
.L_61:
        /*0004*/ 	.word	0x00000082


	//----- nvinfo : EIATTR_KPARAM_INFO
	.align		4
.L_62:
        /*0008*/ 	.byte	0x04, 0x17
        /*000a*/ 	.short	(.L_64 - .L_63)
.L_63:
        /*000c*/ 	.word	0x00000000
        /*0010*/ 	.short	0x0003
        /*0012*/ 	.short	0x0018
        /*0014*/ 	.byte	0x00, 0xf0, 0x11, 0x00


	//----- nvinfo : EIATTR_KPARAM_INFO
	.align		4
.L_64:
        /*0018*/ 	.byte	0x04, 0x17
        /*001a*/ 	.short	(.L_66 - .L_65)
.L_65:
        /*001c*/ 	.word	0x00000000
        /*0020*/ 	.short	0x0002
        /*0022*/ 	.short	0x0010
        /*0024*/ 	.byte	0x00, 0xf5, 0x21, 0x00


	//----- nvinfo : EIATTR_KPARAM_INFO
	.align		4
.L_66:
        /*0028*/ 	.byte	0x04, 0x17
        /*002a*/ 	.short	(.L_68 - .L_67)
.L_67:
        /*002c*/ 	.word	0x00000000
        /*0030*/ 	.short	0x0001
        /*0032*/ 	.short	0x0008
        /*0034*/ 	.byte	0x00, 0xf5, 0x21, 0x00


	//----- nvinfo : EIATTR_KPARAM_INFO
	.align		4
.L_68:
        /*0038*/ 	.byte	0x04, 0x17
        /*003a*/ 	.short	(.L_70 - .L_69)
.L_69:
        /*003c*/ 	.word	0x00000000
        /*0040*/ 	.short	0x0000
        /*0042*/ 	.short	0x0000
        /*0044*/ 	.byte	0x00, 0xf5, 0x21, 0x00


	//----- nvinfo : EIATTR_SPARSE_MMA_MASK
	.align		4
.L_70:
        /*0048*/ 	.byte	0x03, 0x50
        /*004a*/ 	.short	0x0000


	//----- nvinfo : EIATTR_MAXREG_COUNT
	.align		4
        /*004c*/ 	.byte	0x03, 0x1b
        /*004e*/ 	.short	0x00ff


	//----- nvinfo : EIATTR_MERCURY_ISA_VERSION
	.align		4
        /*0050*/ 	.byte	0x03, 0x5f
        /*0052*/ 	.short	0x0101


	//----- nvinfo : EIATTR_VRC_CTA_INIT_COUNT
	.align		4
        /*0054*/ 	.byte	0x02, 0x4a
	.zero		1
	.zero		1


	//----- nvinfo : EIATTR_EXIT_INSTR_OFFSETS
	.align		4
        /*0058*/ 	.byte	0x04, 0x1c
        /*005a*/ 	.short	(.L_72 - .L_71)


	//   ....[0]....
.L_71:
        /*005c*/ 	.word	0x000000a0


	//   ....[1]....
        /*0060*/ 	.word	0x000009e0


	//----- nvinfo : EIATTR_CBANK_PARAM_SIZE
	.align		4
.L_72:
        /*0064*/ 	.byte	0x03, 0x19
        /*0066*/ 	.short	0x001c


	//----- nvinfo : EIATTR_PARAM_CBANK
	.align		4
        /*0068*/ 	.byte	0x04, 0x0a
        /*006a*/ 	.short	(.L_74 - .L_73)
	.align		4
.L_73:
        /*006c*/ 	.word	index@(.nv.constant0._Z19simpleMatMulKernellPfS_S_i)
        /*0070*/ 	.short	0x0380
        /*0072*/ 	.short	0x001c


	//----- nvinfo : EIATTR_SW_WAR
	.align		4
.L_74:
        /*0074*/ 	.byte	0x04, 0x36
        /*0076*/ 	.short	(.L_76 - .L_75)
.L_75:
        /*0078*/ 	.word	0x00000008
.L_76:


//--------------------- .nv.callgraph             --------------------------
	.section	.nv.callgraph,"",@"SHT_CUDA_CALLGRAPH"
	.align	4
	.sectionentsize	8
	.align		4
        /*0000*/ 	.word	0x00000000
	.align		4
        /*0004*/ 	.word	0xffffffff
	.align		4
        /*0008*/ 	.word	0x00000000
	.align		4
        /*000c*/ 	.word	0xfffffffe
	.align		4
        /*0010*/ 	.word	0x00000000
	.align		4
        /*0014*/ 	.word	0xfffffffd
	.align		4
        /*0018*/ 	.word	0x00000000
	.align		4
        /*001c*/ 	.word	0xfffffffc


//--------------------- .nv.constant4             --------------------------
	.section	.nv.constant4,"a",@progbits
	.align	8
	.align		8
.nv.constant4:
        /*0000*/ 	.dword	_ZN34_INTERNAL_f6963429_4_k_cu_989227574cuda3std3__45__cpo5beginE
	.align		8
        /*0008*/ 	.dword	_ZN34_INTERNAL_f6963429_4_k_cu_989227574cuda3std3__45__cpo3endE
	.align		8
        /*0010*/ 	.dword	_ZN34_INTERNAL_f6963429_4_k_cu_989227574cuda3std3__45__cpo6cbeginE
	.align		8
        /*0018*/ 	.dword	_ZN34_INTERNAL_f6963429_4_k_cu_989227574cuda3std3__45__cpo4cendE
	.align		8
        /*0020*/ 	.dword	_ZN34_INTERNAL_f6963429_4_k_cu_989227574cuda3std3__45__cpo6rbeginE
	.align		8
        /*0028*/ 	.dword	_ZN34_INTERNAL_f6963429_4_k_cu_989227574cuda3std3__45__cpo4rendE
	.align		8
        /*0030*/ 	.dword	_ZN34_INTERNAL_f6963429_4_k_cu_989227574cuda3std3__45__cpo7crbeginE
	.align		8
        /*0038*/ 	.dword	_ZN34_INTERNAL_f6963429_4_k_cu_989227574cuda3std3__45__cpo5crendE
	.align		8
        /*0040*/ 	.dword	_ZN34_INTERNAL_f6963429_4_k_cu_989227574cuda3std3__436_GLOBAL__N__f6963429_4_k_cu_989227576ignoreE
	.align		8
        /*0048*/ 	.dword	_ZN34_INTERNAL_f6963429_4_k_cu_989227574cuda3std3__419piecewise_constructE
	.align		8
        /*0050*/ 	.dword	_ZN34_INTERNAL_f6963429_4_k_cu_989227574cuda3std3__48in_placeE
	.align		8
        /*0058*/ 	.dword	_ZN34_INTERNAL_f6963429_4_k_cu_989227574cuda3std3__420unreachable_sentinelE
	.align		8
        /*0060*/ 	.dword	_ZN34_INTERNAL_f6963429_4_k_cu_989227574cuda3std3__47nulloptE
	.align		8
        /*0068*/ 	.dword	_ZN34_INTERNAL_f6963429_4_k_cu_989227574cuda3std3__48unexpectE
	.align		8
        /*0070*/ 	.dword	_ZN34_INTERNAL_f6963429_4_k_cu_989227574cuda3std6ranges3__45__cpo4swapE
	.align		8
        /*0078*/ 	.dword	_ZN34_INTERNAL_f6963429_4_k_cu_989227574cuda3std6ranges3__45__cpo9iter_moveE
	.align		8
        /*0080*/ 	.dword	_ZN34_INTERNAL_f6963429_4_k_cu_989227574cuda3std6ranges3__45__cpo5beginE
	.align		8
        /*0088*/ 	.dword	_ZN34_INTERNAL_f6963429_4_k_cu_989227574cuda3std6ranges3__45__cpo3endE
	.align		8
        /*0090*/ 	.dword	_ZN34_INTERNAL_f6963429_4_k_cu_989227574cuda3std6ranges3__45__cpo6cbeginE
	.align		8
        /*0098*/ 	.dword	_ZN34_INTERNAL_f6963429_4_k_cu_989227574cuda3std6ranges3__45__cpo4cendE
	.align		8
        /*00a0*/ 	.dword	_ZN34_INTERNAL_f6963429_4_k_cu_989227574cuda3std6ranges3__45__cpo7advanceE
	.align		8
        /*00a8*/ 	.dword	_ZN34_INTERNAL_f6963429_4_k_cu_989227574cuda3std6ranges3__45__cpo9iter_swapE
	.align		8
        /*00b0*/ 	.dword	_ZN34_INTERNAL_f6963429_4_k_cu_989227574cuda3std6ranges3__45__cpo4nextE
	.align		8
        /*00b8*/ 	.dword	_ZN34_INTERNAL_f6963429_4_k_cu_989227574cuda3std6ranges3__45__cpo4prevE
	.align		8
        /*00c0*/ 	.dword	_ZN34_INTERNAL_f6963429_4_k_cu_989227574cuda3std6ranges3__45__cpo4dataE
	.align		8
        /*00c8*/ 	.dword	_ZN34_INTERNAL_f6963429_4_k_cu_989227574cuda3std6ranges3__45__cpo5cdataE
	.align		8
        /*00d0*/ 	.dword	_ZN34_INTERNAL_f6963429_4_k_cu_989227574cuda3std6ranges3__45__cpo4sizeE
	.align		8
        /*00d8*/ 	.dword	_ZN34_INTERNAL_f6963429_4_k_cu_989227574cuda3std6ranges3__45__cpo5ssizeE
	.align		8
        /*00e0*/ 	.dword	_ZN34_INTERNAL_f6963429_4_k_cu_989227574cuda3std6ranges3__45__cpo8distanceE
	.align		8
        /*00e8*/ 	.dword	_ZN34_INTERNAL_f6963429_4_k_cu_989227576thrust24THRUST_300001_SM_1000_NS8cuda_cub3parE
	.align		8
        /*00f0*/ 	.dword	_ZN34_INTERNAL_f6963429_4_k_cu_989227576thrust24THRUST_300001_SM_1000_NS8cuda_cub10par_nosyncE
	.align		8
        /*00f8*/ 	.dword	_ZN34_INTERNAL_f6963429_4_k_cu_989227576thrust24THRUST_300001_SM_1000_NS6system6detail10sequential3seqE
	.align		8
        /*0100*/ 	.dword	_ZN34_INTERNAL_f6963429_4_k_cu_989227576thrust24THRUST_300001_SM_1000_NS12placeholders2_1E
	.align		8
        /*0108*/ 	.dword	_ZN34_INTERNAL_f6963429_4_k_cu_989227576thrust24THRUST_300001_SM_1000_NS12placeholders2_2E
	.align		8
        /*0110*/ 	.dword	_ZN34_INTERNAL_f6963429_4_k_cu_989227576thrust24THRUST_300001_SM_1000_NS12placeholders2_3E
	.align		8
        /*0118*/ 	.dword	_ZN34_INTERNAL_f6963429_4_k_cu_989227576thrust24THRUST_300001_SM_1000_NS12placeholders2_4E
	.align		8
        /*0120*/ 	.dword	_ZN34_INTERNAL_f6963429_4_k_cu_989227576thrust24THRUST_300001_SM_1000_NS12placeholders2_5E
	.align		8
        /*0128*/ 	.dword	_ZN34_INTERNAL_f6963429_4_k_cu_989227576thrust24THRUST_300001_SM_1000_NS12placeholders2_6E
	.align		8
        /*0130*/ 	.dword	_ZN34_INTERNAL_f6963429_4_k_cu_989227576thrust24THRUST_300001_SM_1000_NS12placeholders2_7E
	.align		8
        /*0138*/ 	.dword	_ZN34_INTERNAL_f6963429_4_k_cu_989227576thrust24THRUST_300001_SM_1000_NS12placeholders2_8E
	.align		8
        /*0140*/ 	.dword	_ZN34_INTERNAL_f6963429_4_k_cu_989227576thrust24THRUST_300001_SM_1000_NS12placeholders2_9E
	.align		8
        /*0148*/ 	.dword	_ZN34_INTERNAL_f6963429_4_k_cu_989227576thrust24THRUST_300001_SM_1000_NS12placeholders3_10E
	.align		8
        /*0150*/ 	.dword	_ZN34_INTERNAL_f6963429_4_k_cu_989227576thrust24THRUST_300001_SM_1000_NS3seqE


//--------------------- .text._ZN3cub18CUB_300001_SM_10006detail11EmptyKernelIvEEvv --------------------------
	.section	.text._ZN3cub18CUB_300001_SM_10006detail11EmptyKernelIvEEvv,"ax",@progbits
	.align	128
        .global         _ZN3cub18CUB_300001_SM_10006detail11EmptyKernelIvEEvv
        .type           _ZN3cub18CUB_300001_SM_10006detail11EmptyKernelIvEEvv,@function
        .size           _ZN3cub18CUB_300001_SM_10006detail11EmptyKernelIvEEvv,(.L_x_6 - _ZN3cub18CUB_300001_SM_10006detail11EmptyKernelIvEEvv)
        .other          _ZN3cub18CUB_300001_SM_10006detail11EmptyKernelIvEEvv,@"STO_CUDA_ENTRY STV_DEFAULT"
_ZN3cub18CUB_300001_SM_10006detail11EmptyKernelIvEEvv:
.text._ZN3cub18CUB_300001_SM_10006detail11EmptyKernelIvEEvv:
[----:B------:R-:W-:Y:S01]  /*0000*/  LDC R1, c[0x0][0x37c] ;  /* 0x0000df00ff017b82 */ /* 0x000fe20000000800 */
[----:B------:R-:W-:Y:S05]  /*0010*/  EXIT ;  /* 0x000000000000794d */ /* 0x000fea0003800000 */
.L_x_0:
[----:B------:R-:W-:-:S00]  /*0020*/  BRA `(.L_x_0) ;  /* 0xfffffffc00fc7947 */ /* 0x000fc0000383ffff */
[----:B------:R-:W-:-:S00]  /*0030*/  NOP ;  /* 0x0000000000007918 */ /* 0x000fc00000000000 */
        /* <DEDUP_REMOVED lines=12> */
.L_x_6:


//--------------------- .text._Z19simpleMatMulKernellPfS_S_i --------------------------
	.section	.text._Z19simpleMatMulKernellPfS_S_i,"ax",@progbits
	.align	128
        .global         _Z19simpleMatMulKernellPfS_S_i
        .type           _Z19simpleMatMulKernellPfS_S_i,@function
        .size           _Z19simpleMatMulKernellPfS_S_i,(.L_x_7 - _Z19simpleMatMulKernellPfS_S_i)
        .other          _Z19simpleMatMulKernellPfS_S_i,@"STO_CUDA_ENTRY STV_DEFAULT"
_Z19simpleMatMulKernellPfS_S_i:
.text._Z19simpleMatMulKernellPfS_S_i:
[----:B------:R-:W-:Y:S01]  /*0000*/  LDC R1, c[0x0][0x37c] ;  /* 0x0000df00ff017b82 */ /* 0x000fe20000000800 */
[----:B------:R-:W0:Y:S01]  /*0010*/  S2R R0, SR_TID.Y ;  /* 0x0000000000007919 */ /* 0x000e220000002200 */
[----:B------:R-:W0:Y:S01]  /*0020*/  LDCU UR18, c[0x0][0x398] ;  /* 0x00007300ff1277ac */ /* 0x000e220008000800 */
[----:B------:R-:W0:Y:S01]  /*0030*/  S2R R3, SR_CTAID.Y ;  /* 0x0000000000037919 */ /* 0x000e220000002600 */
[----:B------:R-:W1:Y:S01]  /*0040*/  S2R R13, SR_TID.X ;  /* 0x00000000000d7919 */ /* 0x000e620000002100 */
[----:B------:R-:W1:Y:S01]  /*0050*/  S2R R2, SR_CTAID.X ;  /* 0x0000000000027919 */ /* 0x000e620000002500 */
[----:B0-----:R-:W-:Y:S02]  /*0060*/  IMAD R0, R3, UR18, R0 ;  /* 0x0000001203007c24 */ /* 0x001fe4000f8e0200 */
[----:B-1----:R-:W-:-:S05]  /*0070*/  IMAD R13, R2, UR18, R13 ;  /* 0x00000012020d7c24 */ /* 0x002fca000f8e020d */
[----:B------:R-:W-:-:S04]  /*0080*/  VIMNMX R2, PT, PT, R0, R13, !PT ;  /* 0x0000000d00027248 */ /* 0x000fc80007fe0100 */
[----:B------:R-:W-:-:S13]  /*0090*/  ISETP.GE.AND P0, PT, R2, UR18, PT ;  /* 0x0000001202007c0c */ /* 0x000fda000bf06270 */
[----:B------:R-:W-:Y:S05]  /*00a0*/  @P0 EXIT ;  /* 0x000000000000094d */ /* 0x000fea0003800000 */
[----:B------:R-:W-:Y:S01]  /*00b0*/  UISETP.GE.AND UP0, UPT, UR18, 0x1, UPT ;  /* 0x000000011200788c */ /* 0x000fe2000bf06270 */
[----:B------:R-:W-:Y:S01]  /*00c0*/  HFMA2 R12, -RZ, RZ, 0, 0 ;  /* 0x00000000ff0c7431 */ /* 0x000fe200000001ff */
[----:B------:R-:W0:Y:S07]  /*00d0*/  LDCU.64 UR16, c[0x0][0x358] ;  /* 0x00006b00ff1077ac */ /* 0x000e2e0008000a00 */
[----:B------:R-:W-:Y:S05]  /*00e0*/  BRA.U !UP0, `(.L_x_1) ;  /* 0x00000009082c7547 */ /* 0x000fea000b800000 */
[----:B------:R-:W-:Y:S02]  /*00f0*/  UISETP.GE.U32.AND UP0, UPT, UR18, 0x8, UPT ;  /* 0x000000081200788c */ /* 0x000fe4000bf06070 */
[----:B------:R-:W-:Y:S01]  /*0100*/  IMAD R14, R0, UR18, RZ ;  /* 0x00000012000e7c24 */ /* 0x000fe2000f8e02ff */
[----:B------:R-:W-:Y:S01]  /*0110*/  MOV R12, RZ ;  /* 0x000000ff000c7202 */ /* 0x000fe20000000f00 */
[----:B------:R-:W-:-:S05]  /*0120*/  UMOV UR4, URZ ;  /* 0x000000ff00047c82 */ /* 0x000fca0008000000 */
[----:B------:R-:W-:Y:S05]  /*0130*/  BRA.U !UP0, `(.L_x_2) ;  /* 0x0000000108f87547 */ /* 0x000fea000b800000 */
[----:B------:R-:W1:Y:S01]  /*0140*/  LDCU.64 UR20, c[0x0][0x388] ;  /* 0x00007100ff1477ac */ /* 0x000e620008000a00 */
[----:B------:R-:W-:Y:S02]  /*0150*/  MOV R12, RZ ;  /* 0x000000ff000c7202 */ /* 0x000fe40000000f00 */
[----:B------:R-:W-:Y:S01]  /*0160*/  MOV R15, R13 ;  /* 0x0000000d000f7202 */ /* 0x000fe20000000f00 */
[----:B------:R-:W-:-:S04]  /*0170*/  ULOP3.LUT UR4, UR18, 0x7ffffff8, URZ, 0xc0, !UPT ;  /* 0x7ffffff812047892 */ /* 0x000fc8000f8ec0ff */
[----:B------:R-:W-:Y:S02]  /*0180*/  UIADD3 UR4, UPT, UPT, -UR4, URZ, URZ ;  /* 0x000000ff04047290 */ /* 0x000fe4000fffe1ff */
[----:B-1----:R-:W-:Y:S02]  /*0190*/  UIMAD.WIDE.U32 UR6, UR18, 0xc, UR20 ;  /* 0x0000000c120678a5 */ /* 0x002fe4000f8e0014 */
[----:B------:R-:W-:Y:S02]  /*01a0*/  UIMAD.WIDE.U32 UR8, UR18, 0x10, UR20 ;  /* 0x00000010120878a5 */ /* 0x000fe4000f8e0014 */
[----:B------:R-:W-:Y:S02]  /*01b0*/  UIMAD.WIDE.U32 UR10, UR18, 0x14, UR20 ;  /* 0x00000014120a78a5 */ /* 0x000fe4000f8e0014 */
[----:B------:R-:W-:Y:S02]  /*01c0*/  UIMAD.WIDE.U32 UR12, UR18, 0x18, UR20 ;  /* 0x00000018120c78a5 */ /* 0x000fe4000f8e0014 */
[----:B------:R-:W-:-:S12]  /*01d0*/  UIMAD.WIDE.U32 UR14, UR18, 0x1c, UR20 ;  /* 0x0000001c120e78a5 */ /* 0x000fd8000f8e0014 */
.L_x_3:
[----:B------:R-:W1:Y:S01]  /*01e0*/  LDC.64 R2, c[0x0][0x380] ;  /* 0x0000e000ff027b82 */ /* 0x000e620000000a00 */
[----:B------:R-:W-:Y:S01]  /*01f0*/  HFMA2 R8, -RZ, RZ, 0, 2.384185791015625e-07 ;  /* 0x00000004ff087431 */ /* 0x000fe200000001ff */
[----:B------:R-:W-:Y:S02]  /*0200*/  UIMAD.WIDE.U32 UR24, UR18, 0x4, UR20 ;  /* 0x00000004121878a5 */ /* 0x000fe4000f8e0014 */
[----:B------:R-:W-:-:S04]  /*0210*/  UIMAD.WIDE.U32 UR22, UR18, 0x8, UR20 ;  /* 0x00000008121678a5 */ /* 0x000fc8000f8e0014 */
[----:B------:R-:W-:Y:S02]  /*0220*/  MOV R4, UR24 ;  /* 0x0000001800047c02 */ /* 0x000fe40008000f00 */
[----:B------:R-:W-:Y:S01]  /*0230*/  MOV R5, UR25 ;  /* 0x0000001900057c02 */ /* 0x000fe20008000f00 */
[C---:B------:R-:W-:Y:S01]  /*0240*/  IMAD.WIDE R8, R15.reuse, R8, UR20 ;  /* 0x000000140f087e25 */ /* 0x040fe2000f8e0208 */
[----:B------:R-:W-:Y:S02]  /*0250*/  MOV R6, UR22 ;  /* 0x0000001600067c02 */ /* 0x000fe40008000f00 */
[----:B------:R-:W-:Y:S01]  /*0260*/  MOV R7, UR23 ;  /* 0x0000001700077c02 */ /* 0x000fe20008000f00 */
[----:B------:R-:W-:Y:S01]  /*0270*/  IMAD.WIDE R4, R15, 0x4, R4 ;  /* 0x000000040f047825 */ /* 0x000fe200078e0204 */
[----:B0-----:R0:W2:Y:S03]  /*0280*/  LDG.E R20, desc[UR16][R8.64] ;  /* 0x0000001008147981 */ /* 0x0010a6000c1e1900 */
[----:B------:R-:W-:-:S02]  /*0290*/  HFMA2 R10, -RZ, RZ, 0, 2.384185791015625e-07 ;  /* 0x00000004ff0a7431 */ /* 0x000fc400000001ff */
[----:B-1----:R-:W-:Y:S01]  /*02a0*/  IMAD.WIDE R2, R14, 0x4, R2 ;  /* 0x000000040e027825 */ /* 0x002fe200078e0202 */
[----:B------:R-:W-:Y:S01]  /*02b0*/  MOV R24, 0x4 ;  /* 0x0000000400187802 */ /* 0x000fe20000000f00 */
[----:B------:R1:W3:Y:S04]  /*02c0*/  LDG.E R19, desc[UR16][R4.64] ;  /* 0x0000001004137981 */ /* 0x0002e8000c1e1900 */
[----:B------:R-:W2:Y:S01]  /*02d0*/  LDG.E R21, desc[UR16][R2.64] ;  /* 0x0000001002157981 */ /* 0x000ea2000c1e1900 */
[----:B------:R-:W-:-:S03]  /*02e0*/  IMAD.WIDE R6, R15, 0x4, R6 ;  /* 0x000000040f067825 */ /* 0x000fc600078e0206 */
[----:B------:R-:W3:Y:S01]  /*02f0*/  LDG.E R18, desc[UR16][R2.64+0x4] ;  /* 0x0000041002127981 */ /* 0x000ee2000c1e1900 */
[C---:B------:R-:W-:Y:S01]  /*0300*/  IMAD.WIDE R24, R15.reuse, R24, UR6 ;  /* 0x000000060f187e25 */ /* 0x040fe2000f8e0218 */
[----:B------:R-:W-:Y:S02]  /*0310*/  MOV R26, 0x4 ;  /* 0x00000004001a7802 */ /* 0x000fe40000000f00 */
[----:B------:R4:W5:Y:S01]  /*0320*/  LDG.E R17, desc[UR16][R6.64] ;  /* 0x0000001006117981 */ /* 0x000962000c1e1900 */
[----:B0-----:R-:W-:-:S03]  /*0330*/  IMAD.WIDE R8, R15, R10, UR8 ;  /* 0x000000080f087e25 */ /* 0x001fc6000f8e020a */
[----:B------:R-:W5:Y:S01]  /*0340*/  LDG.E R16, desc[UR16][R2.64+0x8] ;  /* 0x0000081002107981 */ /* 0x000f62000c1e1900 */
[----:B------:R-:W-:Y:S02]  /*0350*/  HFMA2 R28, -RZ, RZ, 0, 2.384185791015625e-07 ;  /* 0x00000004ff1c7431 */ /* 0x000fe400000001ff */
[C---:B-1----:R-:W-:Y:S01]  /*0360*/  IMAD.WIDE R4, R15.reuse, R26, UR10 ;  /* 0x0000000a0f047e25 */ /* 0x042fe2000f8e021a */
[----:B------:R-:W5:Y:S04]  /*0370*/  LDG.E R23, desc[UR16][R24.64] ;  /* 0x0000001018177981 */ /* 0x000f68000c1e1900 */
[----:B------:R-:W5:Y:S01]  /*0380*/  LDG.E R22, desc[UR16][R2.64+0xc] ;  /* 0x00000c1002167981 */ /* 0x000f62000c1e1900 */
[----:B----4-:R-:W-:-:S03]  /*0390*/  IMAD.WIDE R6, R15, R10, UR12 ;  /* 0x0000000c0f067e25 */ /* 0x010fc6000f8e020a */
[----:B------:R-:W4:Y:S04]  /*03a0*/  LDG.E R9, desc[UR16][R8.64] ;  /* 0x0000001008097981 */ /* 0x000f28000c1e1900 */
[----:B------:R-:W4:Y:S01]  /*03b0*/  LDG.E R26, desc[UR16][R2.64+0x10] ;  /* 0x00001010021a7981 */ /* 0x000f22000c1e1900 */
[----:B------:R-:W-:-:S03]  /*03c0*/  IMAD.WIDE R10, R15, R28, UR14 ;  /* 0x0000000e0f0a7e25 */ /* 0x000fc6000f8e021c */
[----:B------:R-:W4:Y:S04]  /*03d0*/  LDG.E R4, desc[UR16][R4.64] ;  /* 0x0000001004047981 */ /* 0x000f28000c1e1900 */
[----:B------:R-:W4:Y:S04]  /*03e0*/  LDG.E R27, desc[UR16][R2.64+0x14] ;  /* 0x00001410021b7981 */ /* 0x000f28000c1e1900 */
[----:B------:R-:W4:Y:S04]  /*03f0*/  LDG.E R7, desc[UR16][R6.64] ;  /* 0x0000001006077981 */ /* 0x000f28000c1e1900 */
[----:B------:R-:W4:Y:S04]  /*0400*/  LDG.E R24, desc[UR16][R2.64+0x18] ;  /* 0x0000181002187981 */ /* 0x000f28000c1e1900 */
[----:B------:R-:W4:Y:S04]  /*0410*/  LDG.E R10, desc[UR16][R10.64] ;  /* 0x000000100a0a7981 */ /* 0x000f28000c1e1900 */
[----:B------:R-:W4:Y:S01]  /*0420*/  LDG.E R28, desc[UR16][R2.64+0x1c] ;  /* 0x00001c10021c7981 */ /* 0x000f22000c1e1900 */
[----:B------:R-:W-:-:S04]  /*0430*/  UIADD3 UR4, UPT, UPT, UR4, 0x8, URZ ;  /* 0x0000000804047890 */ /* 0x000fc8000fffe0ff */
[----:B------:R-:W-:Y:S01]  /*0440*/  UISETP.NE.AND UP0, UPT, UR4, URZ, UPT ;  /* 0x000000ff0400728c */ /* 0x000fe2000bf05270 */
[----:B------:R-:W-:Y:S01]  /*0450*/  IADD3 R14, PT, PT, R14, 0x8, RZ ;  /* 0x000000080e0e7810 */ /* 0x000fe20007ffe0ff */
[----:B--2---:R-:W-:-:S04]  /*0460*/  FFMA R21, R21, R20, R12 ;  /* 0x0000001415157223 */ /* 0x004fc8000000000c */
[----:B---3--:R-:W-:-:S04]  /*0470*/  FFMA R19, R18, R19, R21 ;  /* 0x0000001312137223 */ /* 0x008fc80000000015 */
[----:B-----5:R-:W-:-:S04]  /*0480*/  FFMA R17, R16, R17, R19 ;  /* 0x0000001110117223 */ /* 0x020fc80000000013 */
[----:B------:R-:W-:-:S04]  /*0490*/  FFMA R17, R22, R23, R17 ;  /* 0x0000001716117223 */ /* 0x000fc80000000011 */
[----:B----4-:R-:W-:-:S04]  /*04a0*/  FFMA R26, R26, R9, R17 ;  /* 0x000000091a1a7223 */ /* 0x010fc80000000011 */
[----:B------:R-:W-:Y:S01]  /*04b0*/  FFMA R27, R27, R4, R26 ;  /* 0x000000041b1b7223 */ /* 0x000fe2000000001a */
[----:B------:R-:W-:-:S03]  /*04c0*/  MOV R4, UR18 ;  /* 0x0000001200047c02 */ /* 0x000fc60008000f00 */
[----:B------:R-:W-:Y:S01]  /*04d0*/  FFMA R7, R24, R7, R27 ;  /* 0x0000000718077223 */ /* 0x000fe2000000001b */
[----:B------:R-:W-:-:S03]  /*04e0*/  LEA R15, R4, R15, 0x3 ;  /* 0x0000000f040f7211 */ /* 0x000fc600078e18ff */
[----:B------:R-:W-:Y:S01]  /*04f0*/  FFMA R12, R28, R10, R7 ;  /* 0x0000000a1c0c7223 */ /* 0x000fe20000000007 */
[----:B------:R-:W-:Y:S06]  /*0500*/  BRA.U UP0, `(.L_x_3) ;  /* 0xfffffffd00347547 */ /* 0x000fec000b83ffff */
[----:B------:R-:W-:-:S12]  /*0510*/  ULOP3.LUT UR4, UR18, 0x7ffffff8, URZ, 0xc0, !UPT ;  /* 0x7ffffff812047892 */ /* 0x000fd8000f8ec0ff */
.L_x_2:
[----:B------:R-:W-:-:S04]  /*0520*/  ULOP3.LUT UR6, UR18, 0x7, URZ, 0xc0, !UPT ;  /* 0x0000000712067892 */ /* 0x000fc8000f8ec0ff */
[----:B------:R-:W-:-:S09]  /*0530*/  UISETP.NE.AND UP0, UPT, UR6, URZ, UPT ;  /* 0x000000ff0600728c */ /* 0x000fd2000bf05270 */
[----:B------:R-:W-:Y:S05]  /*0540*/  BRA.U !UP0, `(.L_x_1) ;  /* 0x0000000508147547 */ /* 0x000fea000b800000 */
[----:B------:R-:W-:Y:S01]  /*0550*/  UISETP.GE.U32.AND UP0, UPT, UR6, 0x4, UPT ;  /* 0x000000040600788c */ /* 0x000fe2000bf06070 */
[----:B------:R-:W-:Y:S01]  /*0560*/  IMAD R2, R0, UR18, RZ ;  /* 0x0000001200027c24 */ /* 0x000fe2000f8e02ff */
[----:B------:R-:W-:-:S04]  /*0570*/  ULOP3.LUT UR5, UR18, 0x3, URZ, 0xc0, !UPT ;  /* 0x0000000312057892 */ /* 0x000fc8000f8ec0ff */
[----:B------:R-:W-:-:S03]  /*0580*/  UISETP.NE.AND UP1, UPT, UR5, URZ, UPT ;  /* 0x000000ff0500728c */ /* 0x000fc6000bf25270 */
[----:B------:R-:W-:Y:S08]  /*0590*/  BRA.U !UP0, `(.L_x_4) ;  /* 0x0000000108687547 */ /* 0x000ff0000b800000 */
[----:B------:R-:W1:Y:S01]  /*05a0*/  LDC.64 R6, c[0x0][0x388] ;  /* 0x0000e200ff067b82 */ /* 0x000e620000000a00 */
[----:B------:R-:W-:Y:S02]  /*05b0*/  MOV R8, UR4 ;  /* 0x0000000400087c02 */ /* 0x000fe40008000f00 */
[----:B------:R-:W-:Y:S02]  /*05c0*/  IADD3 R3, PT, PT, R2, UR4, RZ ;  /* 0x0000000402037c10 */ /* 0x000fe4000fffe0ff */
[----:B------:R-:W-:Y:S01]  /*05d0*/  MOV R11, UR18 ;  /* 0x00000012000b7c02 */ /* 0x000fe20008000f00 */
[----:B------:R-:W-:Y:S02]  /*05e0*/  IMAD R9, R8, UR18, R13 ;  /* 0x0000001208097c24 */ /* 0x000fe4000f8e020d */
[----:B------:R-:W2:Y:S01]  /*05f0*/  LDC.64 R4, c[0x0][0x380] ;  /* 0x0000e000ff047b82 */ /* 0x000ea20000000a00 */
[----:B------:R-:W-:Y:S01]  /*0600*/  MOV R15, UR18 ;  /* 0x00000012000f7c02 */ /* 0x000fe20008000f00 */
[----:B-1----:R-:W-:Y:S01]  /*0610*/  IMAD.WIDE R6, R9, 0x4, R6 ;  /* 0x0000000409067825 */ /* 0x002fe200078e0206 */
[----:B------:R-:W-:-:S05]  /*0620*/  MOV R9, UR18 ;  /* 0x0000001200097c02 */ /* 0x000fca0008000f00 */
[----:B------:R-:W-:Y:S02]  /*0630*/  IMAD.WIDE.U32 R8, R9, 0x4, R6 ;  /* 0x0000000409087825 */ /* 0x000fe400078e0006 */
[----:B0-----:R-:W3:Y:S02]  /*0640*/  LDG.E R6, desc[UR16][R6.64] ;  /* 0x0000001006067981 */ /* 0x001ee4000c1e1900 */
[----:B--2---:R-:W-:-:S04]  /*0650*/  IMAD.WIDE R4, R3, 0x4, R4 ;  /* 0x0000000403047825 */ /* 0x004fc800078e0204 */
[----:B------:R-:W-:Y:S01]  /*0660*/  IMAD.WIDE.U32 R10, R11, 0x4, R8 ;  /* 0x000000040b0a7825 */ /* 0x000fe200078e0008 */
[----:B------:R-:W3:Y:S04]  /*0670*/  LDG.E R3, desc[UR16][R4.64] ;  /* 0x0000001004037981 */ /* 0x000ee8000c1e1900 */
[----:B------:R-:W2:Y:S01]  /*0680*/  LDG.E R8, desc[UR16][R8.64] ;  /* 0x0000001008087981 */ /* 0x000ea2000c1e1900 */
[----:B------:R-:W-:-:S03]  /*0690*/  IMAD.WIDE.U32 R14, R15, 0x4, R10 ;  /* 0x000000040f0e7825 */ /* 0x000fc600078e000a */
[----:B------:R-:W2:Y:S04]  /*06a0*/  LDG.E R16, desc[UR16][R4.64+0x4] ;  /* 0x0000041004107981 */ /* 0x000ea8000c1e1900 */
[----:B------:R-:W4:Y:S04]  /*06b0*/  LDG.E R17, desc[UR16][R10.64] ;  /* 0x000000100a117981 */ /* 0x000f28000c1e1900 */
[----:B------:R-:W4:Y:S04]  /*06c0*/  LDG.E R18, desc[UR16][R4.64+0x8] ;  /* 0x0000081004127981 */ /* 0x000f28000c1e1900 */
[----:B------:R-:W5:Y:S04]  /*06d0*/  LDG.E R20, desc[UR16][R4.64+0xc] ;  /* 0x00000c1004147981 */ /* 0x000f68000c1e1900 */
[----:B------:R-:W5:Y:S01]  /*06e0*/  LDG.E R14, desc[UR16][R14.64] ;  /* 0x000000100e0e7981 */ /* 0x000f62000c1e1900 */
[----:B------:R-:W-:Y:S01]  /*06f0*/  UIADD3 UR4, UPT, UPT, UR4, 0x4, URZ ;  /* 0x0000000404047890 */ /* 0x000fe2000fffe0ff */
[----:B---3--:R-:W-:-:S04]  /*0700*/  FFMA R3, R3, R6, R12 ;  /* 0x0000000603037223 */ /* 0x008fc8000000000c */
[----:B--2---:R-:W-:-:S04]  /*0710*/  FFMA R3, R16, R8, R3 ;  /* 0x0000000810037223 */ /* 0x004fc80000000003 */
[----:B----4-:R-:W-:-:S04]  /*0720*/  FFMA R3, R18, R17, R3 ;  /* 0x0000001112037223 */ /* 0x010fc80000000003 */
[----:B-----5:R-:W-:-:S07]  /*0730*/  FFMA R12, R20, R14, R3 ;  /* 0x0000000e140c7223 */ /* 0x020fce0000000003 */
.L_x_4:
[----:B------:R-:W-:Y:S05]  /*0740*/  BRA.U !UP1, `(.L_x_1) ;  /* 0x0000000109947547 */ /* 0x000fea000b800000 */
[----:B------:R-:W-:Y:S01]  /*0750*/  UISETP.NE.AND UP0, UPT, UR5, 0x1, UPT ;  /* 0x000000010500788c */ /* 0x000fe2000bf05270 */
[----:B------:R-:W-:Y:S01]  /*0760*/  MOV R4, UR4 ;  /* 0x0000000400047c02 */ /* 0x000fe20008000f00 */
[----:B------:R-:W-:Y:S02]  /*0770*/  ULOP3.LUT UR5, UR18, 0x1, URZ, 0xc0, !UPT ;  /* 0x0000000112057892 */ /* 0x000fe4000f8ec0ff */
[----:B------:R-:W-:Y:S02]  /*0780*/  MOV R5, UR18 ;  /* 0x0000001200057c02 */ /* 0x000fe40008000f00 */
[----:B------:R-:W-:Y:S01]  /*0790*/  UISETP.NE.U32.AND UP1, UPT, UR5, 0x1, UPT ;  /* 0x000000010500788c */ /* 0x000fe2000bf25070 */
[----:B------:R-:W-:-:S04]  /*07a0*/  PLOP3.LUT P0, PT, PT, PT, UP0, 0x80, 0x8 ;  /* 0x000000000008781c */ /* 0x000fc80003f0f008 */
[----:B------:R-:W1:Y:S01]  /*07b0*/  @UP0 LDCU.128 UR8, c[0x0][0x380] ;  /* 0x00007000ff0807ac */ /* 0x000e620008000c00 */
[----:B------:R-:W-:-:S05]  /*07c0*/  PLOP3.LUT P1, PT, PT, PT, UP1, 0x80, 0x8 ;  /* 0x000000000008781c */ /* 0x000fca0003f2f018 */
[----:B------:R-:W2:Y:S03]  /*07d0*/  @!UP1 LDCU.128 UR12, c[0x0][0x380] ;  /* 0x00007000ff0c97ac */ /* 0x000ea60008000c00 */
[----:B------:R-:W-:Y:S01]  /*07e0*/  @P0 IMAD R3, R4, UR18, R13 ;  /* 0x0000001204030c24 */ /* 0x000fe2000f8e020d */
[----:B-1----:R-:W-:Y:S02]  /*07f0*/  MOV R10, UR10 ;  /* 0x0000000a000a7c02 */ /* 0x002fe40008000f00 */
[----:B------:R-:W-:Y:S02]  /*0800*/  MOV R11, UR11 ;  /* 0x0000000b000b7c02 */ /* 0x000fe40008000f00 */
[----:B------:R-:W-:Y:S02]  /*0810*/  MOV R6, UR8 ;  /* 0x0000000800067c02 */ /* 0x000fe40008000f00 */
[----:B------:R-:W-:Y:S01]  /*0820*/  MOV R7, UR9 ;  /* 0x0000000900077c02 */ /* 0x000fe20008000f00 */
[----:B------:R-:W-:Y:S01]  /*0830*/  @P0 IMAD.WIDE R10, R3, 0x4, R10 ;  /* 0x00000004030a0825 */ /* 0x000fe200078e020a */
[----:B------:R-:W-:Y:S01]  /*0840*/  @P0 IADD3 R3, PT, PT, R2, UR4, RZ ;  /* 0x0000000402030c10 */ /* 0x000fe2000fffe0ff */
[----:B------:R-:W-:Y:S01]  /*0850*/  @UP0 UIADD3 UR4, UPT, UPT, UR4, 0x2, URZ ;  /* 0x0000000204040890 */ /* 0x000fe2000fffe0ff */
[----:B--2---:R-:W-:-:S02]  /*0860*/  MOV R8, UR12 ;  /* 0x0000000c00087c02 */ /* 0x004fc40008000f00 */
[----:B------:R-:W-:Y:S01]  /*0870*/  MOV R9, UR13 ;  /* 0x0000000d00097c02 */ /* 0x000fe20008000f00 */
[----:B------:R-:W-:Y:S01]  /*0880*/  @P0 IMAD.WIDE R6, R3, 0x4, R6 ;  /* 0x0000000403060825 */ /* 0x000fe200078e0206 */
[----:B------:R-:W-:Y:S01]  /*0890*/  MOV R14, UR14 ;  /* 0x0000000e000e7c02 */ /* 0x000fe20008000f00 */
[----:B0-----:R-:W2:Y:S01]  /*08a0*/  @P0 LDG.E R16, desc[UR16][R10.64] ;  /* 0x000000100a100981 */ /* 0x001ea2000c1e1900 */
[----:B------:R-:W-:Y:S01]  /*08b0*/  MOV R18, UR4 ;  /* 0x0000000400127c02 */ /* 0x000fe20008000f00 */
[----:B------:R-:W-:Y:S01]  /*08c0*/  @P0 IMAD.WIDE.U32 R4, R5, 0x4, R10 ;  /* 0x0000000405040825 */ /* 0x000fe200078e000a */
[----:B------:R-:W-:Y:S01]  /*08d0*/  @!P1 IADD3 R3, PT, PT, R2, UR4, RZ ;  /* 0x0000000402039c10 */ /* 0x000fe2000fffe0ff */
[----:B------:R-:W2:Y:S01]  /*08e0*/  @P0 LDG.E R19, desc[UR16][R6.64] ;  /* 0x0000001006130981 */ /* 0x000ea2000c1e1900 */
[----:B------:R-:W-:Y:S01]  /*08f0*/  MOV R15, UR15 ;  /* 0x0000000f000f7c02 */ /* 0x000fe20008000f00 */
[----:B------:R-:W-:Y:S02]  /*0900*/  @!P1 IMAD R17, R18, UR18, R13 ;  /* 0x0000001212119c24 */ /* 0x000fe4000f8e020d */
[----:B------:R-:W-:Y:S01]  /*0910*/  @!P1 IMAD.WIDE R2, R3, 0x4, R8 ;  /* 0x0000000403029825 */ /* 0x000fe200078e0208 */
[----:B------:R-:W3:Y:S03]  /*0920*/  @P0 LDG.E R21, desc[UR16][R6.64+0x4] ;  /* 0x0000041006150981 */ /* 0x000ee6000c1e1900 */
[----:B------:R-:W-:Y:S01]  /*0930*/  @!P1 IMAD.WIDE R8, R17, 0x4, R14 ;  /* 0x0000000411089825 */ /* 0x000fe200078e020e */
[----:B------:R-:W3:Y:S04]  /*0940*/  @P0 LDG.E R4, desc[UR16][R4.64] ;  /* 0x0000001004040981 */ /* 0x000ee8000c1e1900 */
[----:B------:R-:W4:Y:S04]  /*0950*/  @!P1 LDG.E R3, desc[UR16][R2.64] ;  /* 0x0000001002039981 */ /* 0x000f28000c1e1900 */
[----:B------:R-:W4:Y:S01]  /*0960*/  @!P1 LDG.E R8, desc[UR16][R8.64] ;  /* 0x0000001008089981 */ /* 0x000f22000c1e1900 */
[----:B--2---:R-:W-:-:S04]  /*0970*/  @P0 FFMA R16, R19, R16, R12 ;  /* 0x0000001013100223 */ /* 0x004fc8000000000c */
[----:B---3--:R-:W-:-:S04]  /*0980*/  @P0 FFMA R12, R21, R4, R16 ;  /* 0x00000004150c0223 */ /* 0x008fc80000000010 */
[----:B----4-:R-:W-:-:S07]  /*0990*/  @!P1 FFMA R12, R3, R8, R12 ;  /* 0x00000008030c9223 */ /* 0x010fce000000000c */
.L_x_1:
[----:B------:R-:W1:Y:S01]  /*09a0*/  LDC.64 R2, c[0x0][0x390] ;  /* 0x0000e400ff027b82 */ /* 0x000e620000000a00 */
[----:B------:R-:W-:-:S04]  /*09b0*/  IMAD R13, R0, UR18, R13 ;  /* 0x00000012000d7c24 */ /* 0x000fc8000f8e020d */
[----:B-1----:R-:W-:-:S05]  /*09c0*/  IMAD.WIDE R2, R13, 0x4, R2 ;  /* 0x000000040d027825 */ /* 0x002fca00078e0202 */
[----:B0-----:R-:W-:Y:S01]  /*09d0*/  STG.E desc[UR16][R2.64], R12 ;  /* 0x0000000c02007986 */ /* 0x001fe2000c101910 */
[----:B------:R-:W-:Y:S05]  /*09e0*/  EXIT ;  /* 0x000000000000794d */ /* 0x000fea0003800000 */
.L_x_5:
        /* <DEDUP_REMOVED lines=9> */
.L_x_7:


//--------------------- .nv.shared.reserved.0     --------------------------
	.section	.nv.shared.reserved.0,"aw",@nobits
	.weak		__nv_reservedSMEM_offset_0_alias
	.size		__nv_reservedSMEM_offset_0_alias, 0, 64
	.other		__nv_reservedSMEM_offset_0_alias,@"STO_CUDA_RESERVED_SHARED STV_DEFAULT"
__nv_reservedSMEM_offset_0_alias:
	.zero		0
	.zero		64


//--------------------- .nv.global                --------------------------
	.section	.nv.global,"aw",@nobits
.nv.global:
	.type		_ZN34_INTERNAL_f6963429_4_k_cu_989227576thrust24THRUST_300001_SM_1000_NS3seqE,@object
	.size		_ZN34_INTERNAL_f6963429_4_k_cu_989227576thrust24THRUST_300001_SM_1000_NS3seqE,(_ZN34_INTERNAL_f6963429_4_k_cu_989227574cuda3std3__48in_placeE - _ZN34_INTERNAL_f6963429_4_k_cu_989227576thrust24THRUST_300001_SM_1000_NS3seqE)
_ZN34_INTERNAL_f6963429_4_k_cu_989227576thrust24THRUST_300001_SM_1000_NS3seqE:
	.zero		1
	.type		_ZN34_INTERNAL_f6963429_4_k_cu_989227574cuda3std3__48in_placeE,@object
	.size		_ZN34_INTERNAL_f6963429_4_k_cu_989227574cuda3std3__48in_placeE,(_ZN34_INTERNAL_f6963429_4_k_cu_989227574cuda3std6ranges3__45__cpo4sizeE - _ZN34_INTERNAL_f6963429_4_k_cu_989227574cuda3std3__48in_placeE)
_ZN34_INTERNAL_f6963429_4_k_cu_989227574cuda3std3__48in_placeE:
	.zero		1
	.type		_ZN34_INTERNAL_f6963429_4_k_cu_989227574cuda3std6ranges3__45__cpo4sizeE,@object
	.size		_ZN34_INTERNAL_f6963429_4_k_cu_989227574cuda3std6ranges3__45__cpo4sizeE,(_ZN34_INTERNAL_f6963429_4_k_cu_989227576thrust24THRUST_300001_SM_1000_NS12placeholders2_3E - _ZN34_INTERNAL_f6963429_4_k_cu_989227574cuda3std6ranges3__45__cpo4sizeE)
_ZN34_INTERNAL_f6963429_4_k_cu_989227574cuda3std6ranges3__45__cpo4sizeE:
	.zero		1
	.type		_ZN34_INTERNAL_f6963429_4_k_cu_989227576thrust24THRUST_300001_SM_1000_NS12placeholders2_3E,@object
	.size		_ZN34_INTERNAL_f6963429_4_k_cu_989227576thrust24THRUST_300001_SM_1000_NS12placeholders2_3E,(_ZN34_INTERNAL_f6963429_4_k_cu_989227574cuda3std3__45__cpo6cbeginE - _ZN34_INTERNAL_f6963429_4_k_cu_989227576thrust24THRUST_300001_SM_1000_NS12placeholders2_3E)
_ZN34_INTERNAL_f6963429_4_k_cu_989227576thrust24THRUST_300001_SM_1000_NS12placeholders2_3E:
	.zero		1
	.type		_ZN34_INTERNAL_f6963429_4_k_cu_989227574cuda3std3__45__cpo6cbeginE,@object
	.size		_ZN34_INTERNAL_f6963429_4_k_cu_989227574cuda3std3__45__cpo6cbeginE,(_ZN34_INTERNAL_f6963429_4_k_cu_989227574cuda3std6ranges3__45__cpo6cbeginE - _ZN34_INTERNAL_f6963429_4_k_cu_989227574cuda3std3__45__cpo6cbeginE)
_ZN34_INTERNAL_f6963429_4_k_cu_989227574cuda3std3__45__cpo6cbeginE:
	.zero		1
	.type		_ZN34_INTERNAL_f6963429_4_k_cu_989227574cuda3std6ranges3__45__cpo6cbeginE,@object
	.size		_ZN34_INTERNAL_f6963429_4_k_cu_989227574cuda3std6ranges3__45__cpo6cbeginE,(_ZN34_INTERNAL_f6963429_4_k_cu_989227576thrust24THRUST_300001_SM_1000_NS12placeholders2_7E - _ZN34_INTERNAL_f6963429_4_k_cu_989227574cuda3std6ranges3__45__cpo6cbeginE)
_ZN34_INTERNAL_f6963429_4_k_cu_989227574cuda3std6ranges3__45__cpo6cbeginE:
	.zero		1
	.type		_ZN34_INTERNAL_f6963429_4_k_cu_989227576thrust24THRUST_300001_SM_1000_NS12placeholders2_7E,@object
	.size		_ZN34_INTERNAL_f6963429_4_k_cu_989227576thrust24THRUST_300001_SM_1000_NS12placeholders2_7E,(_ZN34_INTERNAL_f6963429_4_k_cu_989227574cuda3std3__45__cpo7crbeginE - _ZN34_INTERNAL_f6963429_4_k_cu_989227576thrust24THRUST_300001_SM_1000_NS12placeholders2_7E)
_ZN34_INTERNAL_f6963429_4_k_cu_989227576thrust24THRUST_300001_SM_1000_NS12placeholders2_7E:
	.zero		1
	.type		_ZN34_INTERNAL_f6963429_4_k_cu_989227574cuda3std3__45__cpo7crbeginE,@object
	.size		_ZN34_INTERNAL_f6963429_4_k_cu_989227574cuda3std3__45__cpo7crbeginE,(_ZN34_INTERNAL_f6963429_4_k_cu_989227574cuda3std6ranges3__45__cpo4nextE - _ZN34_INTERNAL_f6963429_4_k_cu_989227574cuda3std3__45__cpo7crbeginE)
_ZN34_INTERNAL_f6963429_4_k_cu_989227574cuda3std3__45__cpo7crbeginE:
	.zero		1
	.type		_ZN34_INTERNAL_f6963429_4_k_cu_989227574cuda3std6ranges3__45__cpo4nextE,@object
	.size		_ZN34_INTERNAL_f6963429_4_k_cu_989227574cuda3std6ranges3__45__cpo4nextE,(_ZN34_INTERNAL_f6963429_4_k_cu_989227574cuda3std6ranges3__45__cpo4swapE - _ZN34_INTERNAL_f6963429_4_k_cu_989227574cuda3std6ranges3__45__cpo4nextE)
_ZN34_INTERNAL_f6963429_4_k_cu_989227574cuda3std6ranges3__45__cpo4nextE:
	.zero		1
	.type		_ZN34_INTERNAL_f6963429_4_k_cu_989227574cuda3std6ranges3__45__cpo4swapE,@object
	.size		_ZN34_INTERNAL_f6963429_4_k_cu_989227574cuda3std6ranges3__45__cpo4swapE,(_ZN34_INTERNAL_f6963429_4_k_cu_989227576thrust24THRUST_300001_SM_1000_NS8cuda_cub10par_nosyncE - _ZN34_INTERNAL_f6963429_4_k_cu_989227574cuda3std6ranges3__45__cpo4swapE)
_ZN34_INTERNAL_f6963429_4_k_cu_989227574cuda3std6ranges3__45__cpo4swapE:
	.zero		1
	.type		_ZN34_INTERNAL_f6963429_4_k_cu_989227576thrust24THRUST_300001_SM_1000_NS8cuda_cub10par_nosyncE,@object
	.size		_ZN34_INTERNAL_f6963429_4_k_cu_989227576thrust24THRUST_300001_SM_1000_NS8cuda_cub10par_nosyncE,(_ZN34_INTERNAL_f6963429_4_k_cu_989227576thrust24THRUST_300001_SM_1000_NS12placeholders2_9E - _ZN34_INTERNAL_f6963429_4_k_cu_989227576thrust24THRUST_300001_SM_1000_NS8cuda_cub10par_nosyncE)
_ZN34_INTERNAL_f6963429_4_k_cu_989227576thrust24THRUST_300001_SM_1000_NS8cuda_cub10par_nosyncE:
	.zero		1
	.type		_ZN34_INTERNAL_f6963429_4_k_cu_989227576thrust24THRUST_300001_SM_1000_NS12placeholders2_9E,@object
	.size		_ZN34_INTERNAL_f6963429_4_k_cu_989227576thrust24THRUST_300001_SM_1000_NS12placeholders2_9E,(_ZN34_INTERNAL_f6963429_4_k_cu_989227574cuda3std3__436_GLOBAL__N__f6963429_4_k_cu_989227576ignoreE - _ZN34_INTERNAL_f6963429_4_k_cu_989227576thrust24THRUST_300001_SM_1000_NS12placeholders2_9E)
_ZN34_INTERNAL_f6963429_4_k_cu_989227576thrust24THRUST_300001_SM_1000_NS12placeholders2_9E:
	.zero		1
	.type		_ZN34_INTERNAL_f6963429_4_k_cu_989227574cuda3std3__436_GLOBAL__N__f6963429_4_k_cu_989227576ignoreE,@object
	.size		_ZN34_INTERNAL_f6963429_4_k_cu_989227574cuda3std3__436_GLOBAL__N__f6963429_4_k_cu_989227576ignoreE,(_ZN34_INTERNAL_f6963429_4_k_cu_989227574cuda3std6ranges3__45__cpo4dataE - _ZN34_INTERNAL_f6963429_4_k_cu_989227574cuda3std3__436_GLOBAL__N__f6963429_4_k_cu_989227576ignoreE)
_ZN34_INTERNAL_f6963429_4_k_cu_989227574cuda3std3__436_GLOBAL__N__f6963429_4_k_cu_989227576ignoreE:
	.zero		1
	.type		_ZN34_INTERNAL_f6963429_4_k_cu_989227574cuda3std6ranges3__45__cpo4dataE,@object
	.size		_ZN34_INTERNAL_f6963429_4_k_cu_989227574cuda3std6ranges3__45__cpo4dataE,(_ZN34_INTERNAL_f6963429_4_k_cu_989227576thrust24THRUST_300001_SM_1000_NS12placeholders2_1E - _ZN34_INTERNAL_f6963429_4_k_cu_989227574cuda3std6ranges3__45__cpo4dataE)
_ZN34_INTERNAL_f6963429_4_k_cu_989227574cuda3std6ranges3__45__cpo4dataE:
	.zero		1
	.type		_ZN34_INTERNAL_f6963429_4_k_cu_989227576thrust24THRUST_300001_SM_1000_NS12placeholders2_1E,@object
	.size		_ZN34_INTERNAL_f6963429_4_k_cu_989227576thrust24THRUST_300001_SM_1000_NS12placeholders2_1E,(_ZN34_INTERNAL_f6963429_4_k_cu_989227574cuda3std3__45__cpo5beginE - _ZN34_INTERNAL_f6963429_4_k_cu_989227576thrust24THRUST_300001_SM_1000_NS12placeholders2_1E)
_ZN34_INTERNAL_f6963429_4_k_cu_989227576thrust24THRUST_300001_SM_1000_NS12placeholders2_1E:
	.zero		1
	.type		_ZN34_INTERNAL_f6963429_4_k_cu_989227574cuda3std3__45__cpo5beginE,@object
	.size		_ZN34_INTERNAL_f6963429_4_k_cu_989227574cuda3std3__45__cpo5beginE,(_ZN34_INTERNAL_f6963429_4_k_cu_989227574cuda3std6ranges3__45__cpo5beginE - _ZN34_INTERNAL_f6963429_4_k_cu_989227574cuda3std3__45__cpo5beginE)
_ZN34_INTERNAL_f6963429_4_k_cu_989227574cuda3std3__45__cpo5beginE:
	.zero		1
	.type		_ZN34_INTERNAL_f6963429_4_k_cu_989227574cuda3std6ranges3__45__cpo5beginE,@object
	.size		_ZN34_INTERNAL_f6963429_4_k_cu_989227574cuda3std6ranges3__45__cpo5beginE,(_ZN34_INTERNAL_f6963429_4_k_cu_989227576thrust24THRUST_300001_SM_1000_NS12placeholders2_5E - _ZN34_INTERNAL_f6963429_4_k_cu_989227574cuda3std6ranges3__45__cpo5beginE)
_ZN34_INTERNAL_f6963429_4_k_cu_989227574cuda3std6ranges3__45__cpo5beginE:
	.zero		1
	.type		_ZN34_INTERNAL_f6963429_4_k_cu_989227576thrust24THRUST_300001_SM_1000_NS12placeholders2_5E,@object
	.size		_ZN34_INTERNAL_f6963429_4_k_cu_989227576thrust24THRUST_300001_SM_1000_NS12placeholders2_5E,(_ZN34_INTERNAL_f6963429_4_k_cu_989227574cuda3std3__45__cpo6rbeginE - _ZN34_INTERNAL_f6963429_4_k_cu_989227576thrust24THRUST_300001_SM_1000_NS12placeholders2_5E)
_ZN34_INTERNAL_f6963429_4_k_cu_989227576thrust24THRUST_300001_SM_1000_NS12placeholders2_5E:
	.zero		1
	.type		_ZN34_INTERNAL_f6963429_4_k_cu_989227574cuda3std3__45__cpo6rbeginE,@object
	.size		_ZN34_INTERNAL_f6963429_4_k_cu_989227574cuda3std3__45__cpo6rbeginE,(_ZN34_INTERNAL_f6963429_4_k_cu_989227574cuda3std6ranges3__45__cpo7advanceE - _ZN34_INTERNAL_f6963429_4_k_cu_989227574cuda3std3__45__cpo6rbeginE)
_ZN34_INTERNAL_f6963429_4_k_cu_989227574cuda3std3__45__cpo6rbeginE:
	.zero		1
	.type		_ZN34_INTERNAL_f6963429_4_k_cu_989227574cuda3std6ranges3__45__cpo7advanceE,@object
	.size		_ZN34_INTERNAL_f6963429_4_k_cu_989227574cuda3std6ranges3__45__cpo7advanceE,(_ZN34_INTERNAL_f6963429_4_k_cu_989227574cuda3std3__47nulloptE - _ZN34_INTERNAL_f6963429_4_k_cu_989227574cuda3std6ranges3__45__cpo7advanceE)
_ZN34_INTERNAL_f6963429_4_k_cu_989227574cuda3std6ranges3__45__cpo7advanceE:
	.zero		1
	.type		_ZN34_INTERNAL_f6963429_4_k_cu_989227574cuda3std3__47nulloptE,@object
	.size		_ZN34_INTERNAL_f6963429_4_k_cu_989227574cuda3std3__47nulloptE,(_ZN34_INTERNAL_f6963429_4_k_cu_989227574cuda3std6ranges3__45__cpo8distanceE - _ZN34_INTERNAL_f6963429_4_k_cu_989227574cuda3std3__47nulloptE)
_ZN34_INTERNAL_f6963429_4_k_cu_989227574cuda3std3__47nulloptE:
	.zero		1
	.type		_ZN34_INTERNAL_f6963429_4_k_cu_989227574cuda3std6ranges3__45__cpo8distanceE,@object
	.size		_ZN34_INTERNAL_f6963429_4_k_cu_989227574cuda3std6ranges3__45__cpo8distanceE,(_ZN34_INTERNAL_f6963429_4_k_cu_989227576thrust24THRUST_300001_SM_1000_NS12placeholders3_10E - _ZN34_INTERNAL_f6963429_4_k_cu_989227574cuda3std6ranges3__45__cpo8distanceE)
_ZN34_INTERNAL_f6963429_4_k_cu_989227574cuda3std6ranges3__45__cpo8distanceE:
	.zero		1
	.type		_ZN34_INTERNAL_f6963429_4_k_cu_989227576thrust24THRUST_300001_SM_1000_NS12placeholders3_10E,@object
	.size		_ZN34_INTERNAL_f6963429_4_k_cu_989227576thrust24THRUST_300001_SM_1000_NS12placeholders3_10E,(_ZN34_INTERNAL_f6963429_4_k_cu_989227574cuda3std3__419piecewise_constructE - _ZN34_INTERNAL_f6963429_4_k_cu_989227576thrust24THRUST_300001_SM_1000_NS12placeholders3_10E)
_ZN34_INTERNAL_f6963429_4_k_cu_989227576thrust24THRUST_300001_SM_1000_NS12placeholders3_10E:
	.zero		1
	.type		_ZN34_INTERNAL_f6963429_4_k_cu_989227574cuda3std3__419piecewise_constructE,@object
	.size		_ZN34_INTERNAL_f6963429_4_k_cu_989227574cuda3std3__419piecewise_constructE,(_ZN34_INTERNAL_f6963429_4_k_cu_989227574cuda3std6ranges3__45__cpo5cdataE - _ZN34_INTERNAL_f6963429_4_k_cu_989227574cuda3std3__419piecewise_constructE)
_ZN34_INTERNAL_f6963429_4_k_cu_989227574cuda3std3__419piecewise_constructE:
	.zero		1
	.type		_ZN34_INTERNAL_f6963429_4_k_cu_989227574cuda3std6ranges3__45__cpo5cdataE,@object
	.size		_ZN34_INTERNAL_f6963429_4_k_cu_989227574cuda3std6ranges3__45__cpo5cdataE,(_ZN34_INTERNAL_f6963429_4_k_cu_989227576thrust24THRUST_300001_SM_1000_NS12placeholders2_2E - _ZN34_INTERNAL_f6963429_4_k_cu_989227574cuda3std6ranges3__45__cpo5cdataE)
_ZN34_INTERNAL_f6963429_4_k_cu_989227574cuda3std6ranges3__45__cpo5cdataE:
	.zero		1
	.type		_ZN34_INTERNAL_f6963429_4_k_cu_989227576thrust24THRUST_300001_SM_1000_NS12placeholders2_2E,@object
	.size		_ZN34_INTERNAL_f6963429_4_k_cu_989227576thrust24THRUST_300001_SM_1000_NS12placeholders2_2E,(_ZN34_INTERNAL_f6963429_4_k_cu_989227574cuda3std3__45__cpo3endE - _ZN34_INTERNAL_f6963429_4_k_cu_989227576thrust24THRUST_300001_SM_1000_NS12placeholders2_2E)
_ZN34_INTERNAL_f6963429_4_k_cu_989227576thrust24THRUST_300001_SM_1000_NS12placeholders2_2E:
	.zero		1
	.type		_ZN34_INTERNAL_f6963429_4_k_cu_989227574cuda3std3__45__cpo3endE,@object
	.size		_ZN34_INTERNAL_f6963429_4_k_cu_989227574cuda3std3__45__cpo3endE,(_ZN34_INTERNAL_f6963429_4_k_cu_989227574cuda3std6ranges3__45__cpo3endE - _ZN34_INTERNAL_f6963429_4_k_cu_989227574cuda3std3__45__cpo3endE)
_ZN34_INTERNAL_f6963429_4_k_cu_989227574cuda3std3__45__cpo3endE:
	.zero		1
	.type		_ZN34_INTERNAL_f6963429_4_k_cu_989227574cuda3std6ranges3__45__cpo3endE,@object
	.size		_ZN34_INTERNAL_f6963429_4_k_cu_989227574cuda3std6ranges3__45__cpo3endE,(_ZN34_INTERNAL_f6963429_4_k_cu_989227576thrust24THRUST_300001_SM_1000_NS12placeholders2_6E - _ZN34_INTERNAL_f6963429_4_k_cu_989227574cuda3std6ranges3__45__cpo3endE)
_ZN34_INTERNAL_f6963429_4_k_cu_989227574cuda3std6ranges3__45__cpo3endE:
	.zero		1
	.type		_ZN34_INTERNAL_f6963429_4_k_cu_989227576thrust24THRUST_300001_SM_1000_NS12placeholders2_6E,@object
	.size		_ZN34_INTERNAL_f6963429_4_k_cu_989227576thrust24THRUST_300001_SM_1000_NS12placeholders2_6E,(_ZN34_INTERNAL_f6963429_4_k_cu_989227574cuda3std3__45__cpo4rendE - _ZN34_INTERNAL_f6963429_4_k_cu_989227576thrust24THRUST_300001_SM_1000_NS12placeholders2_6E)
_ZN34_INTERNAL_f6963429_4_k_cu_989227576thrust24THRUST_300001_SM_1000_NS12placeholders2_6E:
	.zero		1
	.type		_ZN34_INTERNAL_f6963429_4_k_cu_989227574cuda3std3__45__cpo4rendE,@object
	.size		_ZN34_INTERNAL_f6963429_4_k_cu_989227574cuda3std3__45__cpo4rendE,(_ZN34_INTERNAL_f6963429_4_k_cu_989227574cuda3std6ranges3__45__cpo9iter_swapE - _ZN34_INTERNAL_f6963429_4_k_cu_989227574cuda3std3__45__cpo4rendE)
_ZN34_INTERNAL_f6963429_4_k_cu_989227574cuda3std3__45__cpo4rendE:
	.zero		1
	.type		_ZN34_INTERNAL_f6963429_4_k_cu_989227574cuda3std6ranges3__45__cpo9iter_swapE,@object
	.size		_ZN34_INTERNAL_f6963429_4_k_cu_989227574cuda3std6ranges3__45__cpo9iter_swapE,(_ZN34_INTERNAL_f6963429_4_k_cu_989227574cuda3std3__48unexpectE - _ZN34_INTERNAL_f6963429_4_k_cu_989227574cuda3std6ranges3__45__cpo9iter_swapE)
_ZN34_INTERNAL_f6963429_4_k_cu_989227574cuda3std6ranges3__45__cpo9iter_swapE:
	.zero		1
	.type		_ZN34_INTERNAL_f6963429_4_k_cu_989227574cuda3std3__48unexpectE,@object
	.size		_ZN34_INTERNAL_f6963429_4_k_cu_989227574cuda3std3__48unexpectE,(_ZN34_INTERNAL_f6963429_4_k_cu_989227576thrust24THRUST_300001_SM_1000_NS8cuda_cub3parE - _ZN34_INTERNAL_f6963429_4_k_cu_989227574cuda3std3__48unexpectE)
_ZN34_INTERNAL_f6963429_4_k_cu_989227574cuda3std3__48unexpectE:
	.zero		1
	.type		_ZN34_INTERNAL_f6963429_4_k_cu_989227576thrust24THRUST_300001_SM_1000_NS8cuda_cub3parE,@object
	.size		_ZN34_INTERNAL_f6963429_4_k_cu_989227576thrust24THRUST_300001_SM_1000_NS8cuda_cub3parE,(_ZN34_INTERNAL_f6963429_4_k_cu_989227576thrust24THRUST_300001_SM_1000_NS12placeholders2_4E - _ZN34_INTERNAL_f6963429_4_k_cu_989227576thrust24THRUST_300001_SM_1000_NS8cuda_cub3parE)
_ZN34_INTERNAL_f6963429_4_k_cu_989227576thrust24THRUST_300001_SM_1000_NS8cuda_cub3parE:
	.zero		1
	.type		_ZN34_INTERNAL_f6963429_4_k_cu_989227576thrust24THRUST_300001_SM_1000_NS12placeholders2_4E,@object
	.size		_ZN34_INTERNAL_f6963429_4_k_cu_989227576thrust24THRUST_300001_SM_1000_NS12placeholders2_4E,(_ZN34_INTERNAL_f6963429_4_k_cu_989227574cuda3std3__45__cpo4cendE - _ZN34_INTERNAL_f6963429_4_k_cu_989227576thrust24THRUST_300001_SM_1000_NS12placeholders2_4E)
_ZN34_INTERNAL_f6963429_4_k_cu_989227576thrust24THRUST_300001_SM_1000_NS12placeholders2_4E:
	.zero		1
	.type		_ZN34_INTERNAL_f6963429_4_k_cu_989227574cuda3std3__45__cpo4cendE,@object
	.size		_ZN34_INTERNAL_f6963429_4_k_cu_989227574cuda3std3__45__cpo4cendE,(_ZN34_INTERNAL_f6963429_4_k_cu_989227574cuda3std6ranges3__45__cpo4cendE - _ZN34_INTERNAL_f6963429_4_k_cu_989227574cuda3std3__45__cpo4cendE)
_ZN34_INTERNAL_f6963429_4_k_cu_989227574cuda3std3__45__cpo4cendE:
	.zero		1
	.type		_ZN34_INTERNAL_f6963429_4_k_cu_989227574cuda3std6ranges3__45__cpo4cendE,@object
	.size		_ZN34_INTERNAL_f6963429_4_k_cu_989227574cuda3std6ranges3__45__cpo4cendE,(_ZN34_INTERNAL_f6963429_4_k_cu_989227574cuda3std3__420unreachable_sentinelE - _ZN34_INTERNAL_f6963429_4_k_cu_989227574cuda3std6ranges3__45__cpo4cendE)
_ZN34_INTERNAL_f6963429_4_k_cu_989227574cuda3std6ranges3__45__cpo4cendE:
	.zero		1
	.type		_ZN34_INTERNAL_f6963429_4_k_cu_989227574cuda3std3__420unreachable_sentinelE,@object
	.size		_ZN34_INTERNAL_f6963429_4_k_cu_989227574cuda3std3__420unreachable_sentinelE,(_ZN34_INTERNAL_f6963429_4_k_cu_989227574cuda3std6ranges3__45__cpo5ssizeE - _ZN34_INTERNAL_f6963429_4_k_cu_989227574cuda3std3__420unreachable_sentinelE)
_ZN34_INTERNAL_f6963429_4_k_cu_989227574cuda3std3__420unreachable_sentinelE:
	.zero		1
	.type		_ZN34_INTERNAL_f6963429_4_k_cu_989227574cuda3std6ranges3__45__cpo5ssizeE,@object
	.size		_ZN34_INTERNAL_f6963429_4_k_cu_989227574cuda3std6ranges3__45__cpo5ssizeE,(_ZN34_INTERNAL_f6963429_4_k_cu_989227576thrust24THRUST_300001_SM_1000_NS12placeholders2_8E - _ZN34_INTERNAL_f6963429_4_k_cu_989227574cuda3std6ranges3__45__cpo5ssizeE)
_ZN34_INTERNAL_f6963429_4_k_cu_989227574cuda3std6ranges3__45__cpo5ssizeE:
	.zero		1
	.type		_ZN34_INTERNAL_f6963429_4_k_cu_989227576thrust24THRUST_300001_SM_1000_NS12placeholders2_8E,@object
	.size		_ZN34_INTERNAL_f6963429_4_k_cu_989227576thrust24THRUST_300001_SM_1000_NS12placeholders2_8E,(_ZN34_INTERNAL_f6963429_4_k_cu_989227574cuda3std3__45__cpo5crendE - _ZN34_INTERNAL_f6963429_4_k_cu_989227576thrust24THRUST_300001_SM_1000_NS12placeholders2_8E)
_ZN34_INTERNAL_f6963429_4_k_cu_989227576thrust24THRUST_300001_SM_1000_NS12placeholders2_8E:
	.zero		1
	.type		_ZN34_INTERNAL_f6963429_4_k_cu_989227574cuda3std3__45__cpo5crendE,@object
	.size		_ZN34_INTERNAL_f6963429_4_k_cu_989227574cuda3std3__45__cpo5crendE,(_ZN34_INTERNAL_f6963429_4_k_cu_989227574cuda3std6ranges3__45__cpo4prevE - _ZN34_INTERNAL_f6963429_4_k_cu_989227574cuda3std3__45__cpo5crendE)
_ZN34_INTERNAL_f6963429_4_k_cu_989227574cuda3std3__45__cpo5crendE:
	.zero		1
	.type		_ZN34_INTERNAL_f6963429_4_k_cu_989227574cuda3std6ranges3__45__cpo4prevE,@object
	.size		_ZN34_INTERNAL_f6963429_4_k_cu_989227574cuda3std6ranges3__45__cpo4prevE,(_ZN34_INTERNAL_f6963429_4_k_cu_989227574cuda3std6ranges3__45__cpo9iter_moveE - _ZN34_INTERNAL_f6963429_4_k_cu_989227574cuda3std6ranges3__45__cpo4prevE)
_ZN34_INTERNAL_f6963429_4_k_cu_989227574cuda3std6ranges3__45__cpo4prevE:
	.zero		1
	.type		_ZN34_INTERNAL_f6963429_4_k_cu_989227574cuda3std6ranges3__45__cpo9iter_moveE,@object
	.size		_ZN34_INTERNAL_f6963429_4_k_cu_989227574cuda3std6ranges3__45__cpo9iter_moveE,(_ZN34_INTERNAL_f6963429_4_k_cu_989227576thrust24THRUST_300001_SM_1000_NS6system6detail10sequential3seqE - _ZN34_INTERNAL_f6963429_4_k_cu_989227574cuda3std6ranges3__45__cpo9iter_moveE)
_ZN34_INTERNAL_f6963429_4_k_cu_989227574cuda3std6ranges3__45__cpo9iter_moveE:
	.zero		1
	.type		_ZN34_INTERNAL_f6963429_4_k_cu_989227576thrust24THRUST_300001_SM_1000_NS6system6detail10sequential3seqE,@object
	.size		_ZN34_INTERNAL_f6963429_4_k_cu_989227576thrust24THRUST_300001_SM_1000_NS6system6detail10sequential3seqE,(.L_31 - _ZN34_INTERNAL_f6963429_4_k_cu_989227576thrust24THRUST_300001_SM_1000_NS6system6detail10sequential3seqE)
_ZN34_INTERNAL_f6963429_4_k_cu_989227576thrust24THRUST_300001_SM_1000_NS6system6detail10sequential3seqE:
	.zero		1
.L_31:


//--------------------- .nv.constant0._ZN3cub18CUB_300001_SM_10006detail11EmptyKernelIvEEvv --------------------------
	.section	.nv.constant0._ZN3cub18CUB_300001_SM_10006detail11EmptyKernelIvEEvv,"a",@progbits
	.sectionflags	@""
	.align	4
.nv.constant0._ZN3cub18CUB_300001_SM_10006detail11EmptyKernelIvEEvv:
	.zero		896


//--------------------- .nv.constant0._Z19simpleMatMulKernellPfS_S_i --------------------------
	.section	.nv.constant0._Z19simpleMatMulKernellPfS_S_i,"a",@progbits
	.sectionflags	@""
	.align	4
.nv.constant0._Z19simpleMatMulKernellPfS_S_i:
	.zero		924


//--------------------- SYMBOLS --------------------------

	.type		.nv.reservedSmem.offset0,@object
	.size		.nv.reservedSmem.offset0,0x4
